//
// Generated by NVIDIA NVVM Compiler
//
// Compiler Build ID: CL-36424714
// Cuda compilation tools, release 13.0, V13.0.88
// Based on NVVM 20.0.0
//

.version 9.0
.target sm_100
.address_size 64

	// .globl	_Z8kernel_aPfS_

.visible .entry _Z8kernel_aPfS_(
	.param .u64 .ptr .align 1 _Z8kernel_aPfS__param_0,
	.param .u64 .ptr .align 1 _Z8kernel_aPfS__param_1
)
{
	.reg .pred 	%p<2>;
	.reg .b32 	%r<5>;
	.reg .b32 	%f<4>;
	.reg .b64 	%rd<8>;
	.reg .b64 	%fd<4>;

	ld.param.u64 	%rd1, [_Z8kernel_aPfS__param_0];
	ld.param.u64 	%rd2, [_Z8kernel_aPfS__param_1];
	mov.u32 	%r2, %ctaid.x;
	mov.u32 	%r3, %ntid.x;
	mov.u32 	%r4, %tid.x;
	mad.lo.s32 	%r1, %r2, %r3, %r4;
	setp.gt.s32 	%p1, %r1, 499999;
	@%p1 bra 	$L__BB0_2;
	cvta.to.global.u64 	%rd3, %rd1;
	cvta.to.global.u64 	%rd4, %rd2;
	mul.wide.s32 	%rd5, %r1, 4;
	add.s64 	%rd6, %rd3, %rd5;
	ld.global.f32 	%f1, [%rd6];
	cvt.f64.f32 	%fd1, %f1;
	add.s64 	%rd7, %rd4, %rd5;
	ld.global.f32 	%f2, [%rd7];
	cvt.f64.f32 	%fd2, %f2;
	fma.rn.f64 	%fd3, %fd1, 0d4000000000000000, %fd2;
	cvt.rn.f32.f64 	%f3, %fd3;
	st.global.f32 	[%rd7], %f3;
$L__BB0_2:
	ret;

}
	// .globl	_Z8kernel_bPfS_
.visible .entry _Z8kernel_bPfS_(
	.param .u64 .ptr .align 1 _Z8kernel_bPfS__param_0,
	.param .u64 .ptr .align 1 _Z8kernel_bPfS__param_1
)
{
	.reg .pred 	%p<2>;
	.reg .b32 	%r<5>;
	.reg .b32 	%f<4>;
	.reg .b64 	%rd<8>;
	.reg .b64 	%fd<4>;

	ld.param.u64 	%rd1, [_Z8kernel_bPfS__param_0];
	ld.param.u64 	%rd2, [_Z8kernel_bPfS__param_1];
	mov.u32 	%r2, %ctaid.x;
	mov.u32 	%r3, %ntid.x;
	mov.u32 	%r4, %tid.x;
	mad.lo.s32 	%r1, %r2, %r3, %r4;
	setp.gt.s32 	%p1, %r1, 499999;
	@%p1 bra 	$L__BB1_2;
	cvta.to.global.u64 	%rd3, %rd1;
	cvta.to.global.u64 	%rd4, %rd2;
	mul.wide.s32 	%rd5, %r1, 4;
	add.s64 	%rd6, %rd3, %rd5;
	ld.global.f32 	%f1, [%rd6];
	cvt.f64.f32 	%fd1, %f1;
	add.s64 	%rd7, %rd4, %rd5;
	ld.global.f32 	%f2, [%rd7];
	cvt.f64.f32 	%fd2, %f2;
	fma.rn.f64 	%fd3, %fd1, 0d4000000000000000, %fd2;
	cvt.rn.f32.f64 	%f3, %fd3;
	st.global.f32 	[%rd7], %f3;
$L__BB1_2:
	ret;

}
	// .globl	_Z8kernel_cPfS_
.visible .entry _Z8kernel_cPfS_(
	.param .u64 .ptr .align 1 _Z8kernel_cPfS__param_0,
	.param .u64 .ptr .align 1 _Z8kernel_cPfS__param_1
)
{
	.reg .pred 	%p<2>;
	.reg .b32 	%r<5>;
	.reg .b32 	%f<4>;
	.reg .b64 	%rd<8>;
	.reg .b64 	%fd<4>;

	ld.param.u64 	%rd1, [_Z8kernel_cPfS__param_0];
	ld.param.u64 	%rd2, [_Z8kernel_cPfS__param_1];
	mov.u32 	%r2, %ctaid.x;
	mov.u32 	%r3, %ntid.x;
	mov.u32 	%r4, %tid.x;
	mad.lo.s32 	%r1, %r2, %r3, %r4;
	setp.gt.s32 	%p1, %r1, 499999;
	@%p1 bra 	$L__BB2_2;
	cvta.to.global.u64 	%rd3, %rd1;
	cvta.to.global.u64 	%rd4, %rd2;
	mul.wide.s32 	%rd5, %r1, 4;
	add.s64 	%rd6, %rd3, %rd5;
	ld.global.f32 	%f1, [%rd6];
	cvt.f64.f32 	%fd1, %f1;
	add.s64 	%rd7, %rd4, %rd5;
	ld.global.f32 	%f2, [%rd7];
	cvt.f64.f32 	%fd2, %f2;
	fma.rn.f64 	%fd3, %fd1, 0d4000000000000000, %fd2;
	cvt.rn.f32.f64 	%f3, %fd3;
	st.global.f32 	[%rd7], %f3;
$L__BB2_2:
	ret;

}
	// .globl	_Z8kernel_dPfS_
.visible .entry _Z8kernel_dPfS_(
	.param .u64 .ptr .align 1 _Z8kernel_dPfS__param_0,
	.param .u64 .ptr .align 1 _Z8kernel_dPfS__param_1
)
{
	.reg .pred 	%p<2>;
	.reg .b32 	%r<5>;
	.reg .b32 	%f<4>;
	.reg .b64 	%rd<8>;
	.reg .b64 	%fd<4>;

	ld.param.u64 	%rd1, [_Z8kernel_dPfS__param_0];
	ld.param.u64 	%rd2, [_Z8kernel_dPfS__param_1];
	mov.u32 	%r2, %ctaid.x;
	mov.u32 	%r3, %ntid.x;
	mov.u32 	%r4, %tid.x;
	mad.lo.s32 	%r1, %r2, %r3, %r4;
	setp.gt.s32 	%p1, %r1, 499999;
	@%p1 bra 	$L__BB3_2;
	cvta.to.global.u64 	%rd3, %rd1;
	cvta.to.global.u64 	%rd4, %rd2;
	mul.wide.s32 	%rd5, %r1, 4;
	add.s64 	%rd6, %rd3, %rd5;
	ld.global.f32 	%f1, [%rd6];
	cvt.f64.f32 	%fd1, %f1;
	add.s64 	%rd7, %rd4, %rd5;
	ld.global.f32 	%f2, [%rd7];
	cvt.f64.f32 	%fd2, %f2;
	fma.rn.f64 	%fd3, %fd1, 0d4000000000000000, %fd2;
	cvt.rn.f32.f64 	%f3, %fd3;
	st.global.f32 	[%rd7], %f3;
$L__BB3_2:
	ret;

}


// ===== COMPILED SASS (sm_100) =====

	.target	sm_100

	.elftype	@"ET_EXEC"


//--------------------- .note.nv.tkinfo           --------------------------
	.section	.note.nv.tkinfo,"",@"SHT_NOTE"
	.sectionflags	@"SHF_NOTE_NV_TKINFO"
	.tkinfo
        /*0018*/ 	.word	0x00000002
        /*0030*/ 	.string	""
        /*0030*/ 	.string	"ptxas"
        /*0030*/ 	.string	"Cuda compilation tools, release 13.0, V13.0.88"
        /*0030*/ 	.string	"Build cuda_13.0.r13.0/compiler.36424714_0"
        /*0030*/ 	.string	"-arch sm_100 -m 64 "



//--------------------- .note.nv.cuinfo           --------------------------
	.section	.note.nv.cuinfo,"",@"SHT_NOTE"
	.sectionflags	@"SHF_NOTE_NV_CUINFO"
        /*0018*/ 	.short	0x0002
        /*001a*/ 	.short	0x0064
        /*001c*/ 	.short	0x0082
	.zero		2


//--------------------- .nv.info                  --------------------------
	.section	.nv.info,"",@"SHT_CUDA_INFO"
	.align	4


	//----- nvinfo : EIATTR_REGCOUNT
	.align		4
        /*0000*/ 	.byte	0x04, 0x2f
        /*0002*/ 	.short	(.L_1 - .L_0)
	.align		4
.L_0:
        /*0004*/ 	.word	index@(_Z8kernel_aPfS_)
        /*0008*/ 	.word	0x0000000c


	//----- nvinfo : EIATTR_FRAME_SIZE
	.align		4
.L_1:
        /*000c*/ 	.byte	0x04, 0x11
        /*000e*/ 	.short	(.L_3 - .L_2)
	.align		4
.L_2:
        /*0010*/ 	.word	index@(_Z8kernel_aPfS_)
        /*0014*/ 	.word	0x00000000


	//----- nvinfo : EIATTR_REGCOUNT
	.align		4
.L_3:
        /*0018*/ 	.byte	0x04, 0x2f
        /*001a*/ 	.short	(.L_5 - .L_4)
	.align		4
.L_4:
        /*001c*/ 	.word	index@(_Z8kernel_bPfS_)
        /*0020*/ 	.word	0x0000000c


	//----- nvinfo : EIATTR_FRAME_SIZE
	.align		4
.L_5:
        /*0024*/ 	.byte	0x04, 0x11
        /*0026*/ 	.short	(.L_7 - .L_6)
	.align		4
.L_6:
        /*0028*/ 	.word	index@(_Z8kernel_bPfS_)
        /*002c*/ 	.word	0x00000000


	//----- nvinfo : EIATTR_REGCOUNT
	.align		4
.L_7:
        /*0030*/ 	.byte	0x04, 0x2f
        /*0032*/ 	.short	(.L_9 - .L_8)
	.align		4
.L_8:
        /*0034*/ 	.word	index@(_Z8kernel_cPfS_)
        /*0038*/ 	.word	0x0000000c


	//----- nvinfo : EIATTR_FRAME_SIZE
	.align		4
.L_9:
        /*003c*/ 	.byte	0x04, 0x11
        /*003e*/ 	.short	(.L_11 - .L_10)
	.align		4
.L_10:
        /*0040*/ 	.word	index@(_Z8kernel_cPfS_)
        /*0044*/ 	.word	0x00000000


	//----- nvinfo : EIATTR_REGCOUNT
	.align		4
.L_11:
        /*0048*/ 	.byte	0x04, 0x2f
        /*004a*/ 	.short	(.L_13 - .L_12)
	.align		4
.L_12:
        /*004c*/ 	.word	index@(_Z8kernel_dPfS_)
        /*0050*/ 	.word	0x0000000c


	//----- nvinfo : EIATTR_FRAME_SIZE
	.align		4
.L_13:
        /*0054*/ 	.byte	0x04, 0x11
        /*0056*/ 	.short	(.L_15 - .L_14)
	.align		4
.L_14:
        /*0058*/ 	.word	index@(_Z8kernel_dPfS_)
        /*005c*/ 	.word	0x00000000


	//----- nvinfo : EIATTR_MIN_STACK_SIZE
	.align		4
.L_15:
        /*0060*/ 	.byte	0x04, 0x12
        /*0062*/ 	.short	(.L_17 - .L_16)
	.align		4
.L_16:
        /*0064*/ 	.word	index@(_Z8kernel_dPfS_)
        /*0068*/ 	.word	0x00000000


	//----- nvinfo : EIATTR_MIN_STACK_SIZE
	.align		4
.L_17:
        /*006c*/ 	.byte	0x04, 0x12
        /*006e*/ 	.short	(.L_19 - .L_18)
	.align		4
.L_18:
        /*0070*/ 	.word	index@(_Z8kernel_cPfS_)
        /*0074*/ 	.word	0x00000000


	//----- nvinfo : EIATTR_MIN_STACK_SIZE
	.align		4
.L_19:
        /*0078*/ 	.byte	0x04, 0x12
        /*007a*/ 	.short	(.L_21 - .L_20)
	.align		4
.L_20:
        /*007c*/ 	.word	index@(_Z8kernel_bPfS_)
        /*0080*/ 	.word	0x00000000


	//----- nvinfo : EIATTR_MIN_STACK_SIZE
	.align		4
.L_21:
        /*0084*/ 	.byte	0x04, 0x12
        /*0086*/ 	.short	(.L_23 - .L_22)
	.align		4
.L_22:
        /*0088*/ 	.word	index@(_Z8kernel_aPfS_)
        /*008c*/ 	.word	0x00000000
.L_23:


//--------------------- .nv.compat                --------------------------
	.section	.nv.compat,"",@"SHT_CUDA_COMPAT_INFO"
	.align	4
        /*0000*/ 	.byte	0x02, 0x09, 0x00, 0x00, 0x02, 0x02, 0x01, 0x00, 0x02, 0x05, 0x05, 0x00, 0x03, 0x07, 0x01, 0x01
        /*0010*/ 	.byte	0x02, 0x03, 0x00, 0x00, 0x02, 0x06, 0x01, 0x00, 0x04, 0x0b, 0x08, 0x00, 0x01, 0x00, 0x00, 0x00
        /*0020*/ 	.byte	0x00, 0x00, 0x00, 0x00


//--------------------- .nv.info._Z8kernel_dPfS_  --------------------------
	.section	.nv.info._Z8kernel_dPfS_,"",@"SHT_CUDA_INFO"
	.sectionflags	@""
	.align	4


	//----- nvinfo : EIATTR_CUDA_API_VERSION
	.align		4
        /*0000*/ 	.byte	0x04, 0x37
        /*0002*/ 	.short	(.L_25 - .L_24)
.L_24:
        /*0004*/ 	.word	0x00000082


	//----- nvinfo : EIATTR_KPARAM_INFO
	.align		4
.L_25:
        /*0008*/ 	.byte	0x04, 0x17
        /*000a*/ 	.short	(.L_27 - .L_26)
.L_26:
        /*000c*/ 	.word	0x00000000
        /*0010*/ 	.short	0x0001
        /*0012*/ 	.short	0x0008
        /*0014*/ 	.byte	0x00, 0xf5, 0x21, 0x00


	//----- nvinfo : EIATTR_KPARAM_INFO
	.align		4
.L_27:
        /*0018*/ 	.byte	0x04, 0x17
        /*001a*/ 	.short	(.L_29 - .L_28)
.L_28:
        /*001c*/ 	.word	0x00000000
        /*0020*/ 	.short	0x0000
        /*0022*/ 	.short	0x0000
        /*0024*/ 	.byte	0x00, 0xf5, 0x21, 0x00


	//----- nvinfo : EIATTR_SPARSE_MMA_MASK
	.align		4
.L_29:
        /*0028*/ 	.byte	0x03, 0x50
        /*002a*/ 	.short	0x0000


	//----- nvinfo : EIATTR_MAXREG_COUNT
	.align		4
        /*002c*/ 	.byte	0x03, 0x1b
        /*002e*/ 	.short	0x00ff


	//----- nvinfo : EIATTR_MERCURY_ISA_VERSION
	.align		4
        /*0030*/ 	.byte	0x03, 0x5f
        /*0032*/ 	.short	0x0101


	//----- nvinfo : EIATTR_VRC_CTA_INIT_COUNT
	.align		4
        /*0034*/ 	.byte	0x02, 0x4a
	.zero		1
	.zero		1


	//----- nvinfo : EIATTR_EXIT_INSTR_OFFSETS
	.align		4
        /*0038*/ 	.byte	0x04, 0x1c
        /*003a*/ 	.short	(.L_31 - .L_30)


	//   ....[0]....
.L_30:
        /*003c*/ 	.word	0x00000060


	//   ....[1]....
        /*0040*/ 	.word	0x00000130


	//----- nvinfo : EIATTR_CBANK_PARAM_SIZE
	.align		4
.L_31:
        /*0044*/ 	.byte	0x03, 0x19
        /*0046*/ 	.short	0x0010


	//----- nvinfo : EIATTR_PARAM_CBANK
	.align		4
        /*0048*/ 	.byte	0x04, 0x0a
        /*004a*/ 	.short	(.L_33 - .L_32)
	.align		4
.L_32:
        /*004c*/ 	.word	index@(.nv.constant0._Z8kernel_dPfS_)
        /*0050*/ 	.short	0x0380
        /*0052*/ 	.short	0x0010


	//----- nvinfo : EIATTR_SW_WAR
	.align		4
.L_33:
        /*0054*/ 	.byte	0x04, 0x36
        /*0056*/ 	.short	(.L_35 - .L_34)
.L_34:
        /*0058*/ 	.word	0x00000008
.L_35:


//--------------------- .nv.info._Z8kernel_cPfS_  --------------------------
	.section	.nv.info._Z8kernel_cPfS_,"",@"SHT_CUDA_INFO"
	.sectionflags	@""
	.align	4


	//----- nvinfo : EIATTR_CUDA_API_VERSION
	.align		4
        /*0000*/ 	.byte	0x04, 0x37
        /*0002*/ 	.short	(.L_37 - .L_36)
.L_36:
        /*0004*/ 	.word	0x00000082


	//----- nvinfo : EIATTR_KPARAM_INFO
	.align		4
.L_37:
        /*0008*/ 	.byte	0x04, 0x17
        /*000a*/ 	.short	(.L_39 - .L_38)
.L_38:
        /*000c*/ 	.word	0x00000000
        /*0010*/ 	.short	0x0001
        /*0012*/ 	.short	0x0008
        /*0014*/ 	.byte	0x00, 0xf5, 0x21, 0x00


	//----- nvinfo : EIATTR_KPARAM_INFO
	.align		4
.L_39:
        /*0018*/ 	.byte	0x04, 0x17
        /*001a*/ 	.short	(.L_41 - .L_40)
.L_40:
        /*001c*/ 	.word	0x00000000
        /*0020*/ 	.short	0x0000
        /*0022*/ 	.short	0x0000
        /*0024*/ 	.byte	0x00, 0xf5, 0x21, 0x00


	//----- nvinfo : EIATTR_SPARSE_MMA_MASK
	.align		4
.L_41:
        /*0028*/ 	.byte	0x03, 0x50
        /*002a*/ 	.short	0x0000


	//----- nvinfo : EIATTR_MAXREG_COUNT
	.align		4
        /*002c*/ 	.byte	0x03, 0x1b
        /*002e*/ 	.short	0x00ff


	//----- nvinfo : EIATTR_MERCURY_ISA_VERSION
	.align		4
        /*0030*/ 	.byte	0x03, 0x5f
        /*0032*/ 	.short	0x0101


	//----- nvinfo : EIATTR_VRC_CTA_INIT_COUNT
	.align		4
        /*0034*/ 	.byte	0x02, 0x4a
	.zero		1
	.zero		1


	//----- nvinfo : EIATTR_EXIT_INSTR_OFFSETS
	.align		4
        /*0038*/ 	.byte	0x04, 0x1c
        /*003a*/ 	.short	(.L_43 - .L_42)


	//   ....[0]....
.L_42:
        /*003c*/ 	.word	0x00000060


	//   ....[1]....
        /*0040*/ 	.word	0x00000130


	//----- nvinfo : EIATTR_CBANK_PARAM_SIZE
	.align		4
.L_43:
        /*0044*/ 	.byte	0x03, 0x19
        /*0046*/ 	.short	0x0010


	//----- nvinfo : EIATTR_PARAM_CBANK
	.align		4
        /*0048*/ 	.byte	0x04, 0x0a
        /*004a*/ 	.short	(.L_45 - .L_44)
	.align		4
.L_44:
        /*004c*/ 	.word	index@(.nv.constant0._Z8kernel_cPfS_)
        /*0050*/ 	.short	0x0380
        /*0052*/ 	.short	0x0010


	//----- nvinfo : EIATTR_SW_WAR
	.align		4
.L_45:
        /*0054*/ 	.byte	0x04, 0x36
        /*0056*/ 	.short	(.L_47 - .L_46)
.L_46:
        /*0058*/ 	.word	0x00000008
.L_47:


//--------------------- .nv.info._Z8kernel_bPfS_  --------------------------
	.section	.nv.info._Z8kernel_bPfS_,"",@"SHT_CUDA_INFO"
	.sectionflags	@""
	.align	4


	//----- nvinfo : EIATTR_CUDA_API_VERSION
	.align		4
        /*0000*/ 	.byte	0x04, 0x37
        /*0002*/ 	.short	(.L_49 - .L_48)
.L_48:
        /*0004*/ 	.word	0x00000082


	//----- nvinfo : EIATTR_KPARAM_INFO
	.align		4
.L_49:
        /*0008*/ 	.byte	0x04, 0x17
        /*000a*/ 	.short	(.L_51 - .L_50)
.L_50:
        /*000c*/ 	.word	0x00000000
        /*0010*/ 	.short	0x0001
        /*0012*/ 	.short	0x0008
        /*0014*/ 	.byte	0x00, 0xf5, 0x21, 0x00


	//----- nvinfo : EIATTR_KPARAM_INFO
	.align		4
.L_51:
        /*0018*/ 	.byte	0x04, 0x17
        /*001a*/ 	.short	(.L_53 - .L_52)
.L_52:
        /*001c*/ 	.word	0x00000000
        /*0020*/ 	.short	0x0000
        /*0022*/ 	.short	0x0000
        /*0024*/ 	.byte	0x00, 0xf5, 0x21, 0x00


	//----- nvinfo : EIATTR_SPARSE_MMA_MASK
	.align		4
.L_53:
        /*0028*/ 	.byte	0x03, 0x50
        /*002a*/ 	.short	0x0000


	//----- nvinfo : EIATTR_MAXREG_COUNT
	.align		4
        /*002c*/ 	.byte	0x03, 0x1b
        /*002e*/ 	.short	0x00ff


	//----- nvinfo : EIATTR_MERCURY_ISA_VERSION
	.align		4
        /*0030*/ 	.byte	0x03, 0x5f
        /*0032*/ 	.short	0x0101


	//----- nvinfo : EIATTR_VRC_CTA_INIT_COUNT
	.align		4
        /*0034*/ 	.byte	0x02, 0x4a
	.zero		1
	.zero		1


	//----- nvinfo : EIATTR_EXIT_INSTR_OFFSETS
	.align		4
        /*0038*/ 	.byte	0x04, 0x1c
        /*003a*/ 	.short	(.L_55 - .L_54)


	//   ....[0]....
.L_54:
        /*003c*/ 	.word	0x00000060


	//   ....[1]....
        /*0040*/ 	.word	0x00000130


	//----- nvinfo : EIATTR_CBANK_PARAM_SIZE
	.align		4
.L_55:
        /*0044*/ 	.byte	0x03, 0x19
        /*0046*/ 	.short	0x0010


	//----- nvinfo : EIATTR_PARAM_CBANK
	.align		4
        /*0048*/ 	.byte	0x04, 0x0a
        /*004a*/ 	.short	(.L_57 - .L_56)
	.align		4
.L_56:
        /*004c*/ 	.word	index@(.nv.constant0._Z8kernel_bPfS_)
        /*0050*/ 	.short	0x0380
        /*0052*/ 	.short	0x0010


	//----- nvinfo : EIATTR_SW_WAR
	.align		4
.L_57:
        /*0054*/ 	.byte	0x04, 0x36
        /*0056*/ 	.short	(.L_59 - .L_58)
.L_58:
        /*0058*/ 	.word	0x00000008
.L_59:


//--------------------- .nv.info._Z8kernel_aPfS_  --------------------------
	.section	.nv.info._Z8kernel_aPfS_,"",@"SHT_CUDA_INFO"
	.sectionflags	@""
	.align	4


	//----- nvinfo : EIATTR_CUDA_API_VERSION
	.align		4
        /*0000*/ 	.byte	0x04, 0x37
        /*0002*/ 	.short	(.L_61 - .L_60)
.L_60:
        /*0004*/ 	.word	0x00000082


	//----- nvinfo : EIATTR_KPARAM_INFO
	.align		4
.L_61:
        /*0008*/ 	.byte	0x04, 0x17
        /*000a*/ 	.short	(.L_63 - .L_62)
.L_62:
        /*000c*/ 	.word	0x00000000
        /*0010*/ 	.short	0x0001
        /*0012*/ 	.short	0x0008
        /*0014*/ 	.byte	0x00, 0xf5, 0x21, 0x00


	//----- nvinfo : EIATTR_KPARAM_INFO
	.align		4
.L_63:
        /*0018*/ 	.byte	0x04, 0x17
        /*001a*/ 	.short	(.L_65 - .L_64)
.L_64:
        /*001c*/ 	.word	0x00000000
        /*0020*/ 	.short	0x0000
        /*0022*/ 	.short	0x0000
        /*0024*/ 	.byte	0x00, 0xf5, 0x21, 0x00


	//----- nvinfo : EIATTR_SPARSE_MMA_MASK
	.align		4
.L_65:
        /*0028*/ 	.byte	0x03, 0x50
        /*002a*/ 	.short	0x0000


	//----- nvinfo : EIATTR_MAXREG_COUNT
	.align		4
        /*002c*/ 	.byte	0x03, 0x1b
        /*002e*/ 	.short	0x00ff


	//----- nvinfo : EIATTR_MERCURY_ISA_VERSION
	.align		4
        /*0030*/ 	.byte	0x03, 0x5f
        /*0032*/ 	.short	0x0101


	//----- nvinfo : EIATTR_VRC_CTA_INIT_COUNT
	.align		4
        /*0034*/ 	.byte	0x02, 0x4a
	.zero		1
	.zero		1


	//----- nvinfo : EIATTR_EXIT_INSTR_OFFSETS
	.align		4
        /*0038*/ 	.byte	0x04, 0x1c
        /*003a*/ 	.short	(.L_67 - .L_66)


	//   ....[0]....
.L_66:
        /*003c*/ 	.word	0x00000060


	//   ....[1]....
        /*0040*/ 	.word	0x00000130


	//----- nvinfo : EIATTR_CBANK_PARAM_SIZE
	.align		4
.L_67:
        /*0044*/ 	.byte	0x03, 0x19
        /*0046*/ 	.short	0x0010


	//----- nvinfo : EIATTR_PARAM_CBANK
	.align		4
        /*0048*/ 	.byte	0x04, 0x0a
        /*004a*/ 	.short	(.L_69 - .L_68)
	.align		4
.L_68:
        /*004c*/ 	.word	index@(.nv.constant0._Z8kernel_aPfS_)
        /*0050*/ 	.short	0x0380
        /*0052*/ 	.short	0x0010


	//----- nvinfo : EIATTR_SW_WAR
	.align		4
.L_69:
        /*0054*/ 	.byte	0x04, 0x36
        /*0056*/ 	.short	(.L_71 - .L_70)
.L_70:
        /*0058*/ 	.word	0x00000008
.L_71:


//--------------------- .nv.callgraph             --------------------------
	.section	.nv.callgraph,"",@"SHT_CUDA_CALLGRAPH"
	.align	4
	.sectionentsize	8
	.align		4
        /*0000*/ 	.word	0x00000000
	.align		4
        /*0004*/ 	.word	0xffffffff
	.align		4
        /*0008*/ 	.word	0x00000000
	.align		4
        /*000c*/ 	.word	0xfffffffe
	.align		4
        /*0010*/ 	.word	0x00000000
	.align		4
        /*0014*/ 	.word	0xfffffffd
	.align		4
        /*0018*/ 	.word	0x00000000
	.align		4
        /*001c*/ 	.word	0xfffffffc


//--------------------- .text._Z8kernel_dPfS_     --------------------------
	.section	.text._Z8kernel_dPfS_,"ax",@progbits
	.align	128
        .global         _Z8kernel_dPfS_
        .type           _Z8kernel_dPfS_,@function
        .size           _Z8kernel_dPfS_,(.L_x_4 - _Z8kernel_dPfS_)
        .other          _Z8kernel_dPfS_,@"STO_CUDA_ENTRY STV_DEFAULT"
_Z8kernel_dPfS_:
.text._Z8kernel_dPfS_:
[----:B------:R-:W-:Y:S01]  /*0000*/  LDC R1, c[0x0][0x37c] ;  /* 0x0000df00ff017b82 */ /* 0x000fe20000000800 */
[----:B------:R-:W0:Y:S07]  /*0010*/  S2R R0, SR_TID.X ;  /* 0x0000000000007919 */ /* 0x000e2e0000002100 */
[----:B------:R-:W0:Y:S08]  /*0020*/  S2UR UR4, SR_CTAID.X ;  /* 0x00000000000479c3 */ /* 0x000e300000002500 */
[----:B------:R-:W0:Y:S02]  /*0030*/  LDC R5, c[0x0][0x360] ;  /* 0x0000d800ff057b82 */ /* 0x000e240000000800 */
[----:B0-----:R-:W-:-:S05]  /*0040*/  IMAD R5, R5, UR4, R0 ;  /* 0x0000000405057c24 */ /* 0x001fca000f8e0200 */
[----:B------:R-:W-:-:S13]  /*0050*/  ISETP.GT.AND P0, PT, R5, 0x7a11f, PT ;  /* 0x0007a11f0500780c */ /* 0x000fda0003f04270 */
[----:B------:R-:W-:Y:S05]  /*0060*/  @P0 EXIT ;  /* 0x000000000000094d */ /* 0x000fea0003800000 */
[----:B------:R-:W0:Y:S01]  /*0070*/  LDC.64 R2, c[0x0][0x380] ;  /* 0x0000e000ff027b82 */ /* 0x000e220000000a00 */
[----:B------:R-:W1:Y:S07]  /*0080*/  LDCU.64 UR4, c[0x0][0x358] ;  /* 0x00006b00ff0477ac */ /* 0x000e6e0008000a00 */
[----:B------:R-:W2:Y:S01]  /*0090*/  LDC.64 R6, c[0x0][0x388] ;  /* 0x0000e200ff067b82 */ /* 0x000ea20000000a00 */
[----:B0-----:R-:W-:-:S06]  /*00a0*/  IMAD.WIDE R2, R5, 0x4, R2 ;  /* 0x0000000405027825 */ /* 0x001fcc00078e0202 */
[----:B-1----:R-:W3:Y:S01]  /*00b0*/  LDG.E R2, desc[UR4][R2.64] ;  /* 0x0000000402027981 */ /* 0x002ee2000c1e1900 */
[----:B--2---:R-:W-:-:S05]  /*00c0*/  IMAD.WIDE R6, R5, 0x4, R6 ;  /* 0x0000000405067825 */ /* 0x004fca00078e0206 */
[----:B------:R-:W2:Y:S01]  /*00d0*/  LDG.E R8, desc[UR4][R6.64] ;  /* 0x0000000406087981 */ /* 0x000ea2000c1e1900 */
[----:B---3--:R-:W-:Y:S08]  /*00e0*/  F2F.F64.F32 R4, R2 ;  /* 0x0000000200047310 */ /* 0x008ff00000201800 */
[----:B--2---:R-:W0:Y:S02]  /*00f0*/  F2F.F64.F32 R8, R8 ;  /* 0x0000000800087310 */ /* 0x004e240000201800 */
[----:B0-----:R-:W-:-:S10]  /*0100*/  DFMA R4, R4, 2, R8 ;  /* 0x400000000404782b */ /* 0x001fd40000000008 */
[----:B------:R-:W0:Y:S02]  /*0110*/  F2F.F32.F64 R5, R4 ;  /* 0x0000000400057310 */ /* 0x000e240000301000 */
[----:B0-----:R-:W-:Y:S01]  /*0120*/  STG.E desc[UR4][R6.64], R5 ;  /* 0x0000000506007986 */ /* 0x001fe2000c101904 */
[----:B------:R-:W-:Y:S05]  /*0130*/  EXIT ;  /* 0x000000000000794d */ /* 0x000fea0003800000 */
.L_x_0:
[----:B------:R-:W-:-:S00]  /*0140*/  BRA `(.L_x_0) ;  /* 0xfffffffc00fc7947 */ /* 0x000fc0000383ffff */
[----:B------:R-:W-:-:S00]  /*0150*/  NOP ;  /* 0x0000000000007918 */ /* 0x000fc00000000000 */
        /* <DEDUP_REMOVED lines=10> */
.L_x_4:


//--------------------- .text._Z8kernel_cPfS_     --------------------------
	.section	.text._Z8kernel_cPfS_,"ax",@progbits
	.align	128
        .global         _Z8kernel_cPfS_
        .type           _Z8kernel_cPfS_,@function
        .size           _Z8kernel_cPfS_,(.L_x_5 - _Z8kernel_cPfS_)
        .other          _Z8kernel_cPfS_,@"STO_CUDA_ENTRY STV_DEFAULT"
_Z8kernel_cPfS_:
.text._Z8kernel_cPfS_:
        /* <DEDUP_REMOVED lines=20> */
.L_x_1:
        /* <DEDUP_REMOVED lines=12> */
.L_x_5:


//--------------------- .text._Z8kernel_bPfS_     --------------------------
	.section	.text._Z8kernel_bPfS_,"ax",@progbits
	.align	128
        .global         _Z8kernel_bPfS_
        .type           _Z8kernel_bPfS_,@function
        .size           _Z8kernel_bPfS_,(.L_x_6 - _Z8kernel_bPfS_)
        .other          _Z8kernel_bPfS_,@"STO_CUDA_ENTRY STV_DEFAULT"
_Z8kernel_bPfS_:
.text._Z8kernel_bPfS_:
        /* <DEDUP_REMOVED lines=20> */
.L_x_2:
        /* <DEDUP_REMOVED lines=12> */
.L_x_6:


//--------------------- .text._Z8kernel_aPfS_     --------------------------
	.section	.text._Z8kernel_aPfS_,"ax",@progbits
	.align	128
        .global         _Z8kernel_aPfS_
        .type           _Z8kernel_aPfS_,@function
        .size           _Z8kernel_aPfS_,(.L_x_7 - _Z8kernel_aPfS_)
        .other          _Z8kernel_aPfS_,@"STO_CUDA_ENTRY STV_DEFAULT"
_Z8kernel_aPfS_:
.text._Z8kernel_aPfS_:
        /* <DEDUP_REMOVED lines=20> */
.L_x_3:
        /* <DEDUP_REMOVED lines=12> */
.L_x_7:


//--------------------- .nv.shared.reserved.0     --------------------------
	.section	.nv.shared.reserved.0,"aw",@nobits
	.weak		__nv_reservedSMEM_offset_0_alias
	.size		__nv_reservedSMEM_offset_0_alias, 0, 64
	.other		__nv_reservedSMEM_offset_0_alias,@"STO_CUDA_RESERVED_SHARED STV_DEFAULT"
__nv_reservedSMEM_offset_0_alias:
	.zero		0
	.zero		64


//--------------------- .nv.constant0._Z8kernel_dPfS_ --------------------------
	.section	.nv.constant0._Z8kernel_dPfS_,"a",@progbits
	.sectionflags	@""
	.align	4
.nv.constant0._Z8kernel_dPfS_:
	.zero		912


//--------------------- .nv.constant0._Z8kernel_cPfS_ --------------------------
	.section	.nv.constant0._Z8kernel_cPfS_,"a",@progbits
	.sectionflags	@""
	.align	4
.nv.constant0._Z8kernel_cPfS_:
	.zero		912


//--------------------- .nv.constant0._Z8kernel_bPfS_ --------------------------
	.section	.nv.constant0._Z8kernel_bPfS_,"a",@progbits
	.sectionflags	@""
	.align	4
.nv.constant0._Z8kernel_bPfS_:
	.zero		912


//--------------------- .nv.constant0._Z8kernel_aPfS_ --------------------------
	.section	.nv.constant0._Z8kernel_aPfS_,"a",@progbits
	.sectionflags	@""
	.align	4
.nv.constant0._Z8kernel_aPfS_:
	.zero		912


//--------------------- SYMBOLS --------------------------

	.type		.nv.reservedSmem.offset0,@object
	.size		.nv.reservedSmem.offset0,0x4
